	.headerflags	@"EF_CUDA_TEXMODE_UNIFIED EF_CUDA_64BIT_ADDRESS EF_CUDA_ACCELERATORS EF_CUDA_SM90 EF_CUDA_VIRTUAL_SM(EF_CUDA_SM90)"
	.elftype	@"ET_EXEC"


//--------------------- .nv.info                  --------------------------
	.section	.nv.info,"",@"SHT_CUDA_INFO"
	.align	4


	//----- nvinfo : EIATTR_REGCOUNT
	.align		4
        /*0000*/ 	.byte	0x04, 0x2f
        /*0002*/ 	.short	(.L_3 - .L_2)
	.align		4
.L_2:
        /*0004*/ 	.word	index@(triton_poi_fused__native_batch_norm_legit_no_training_relu_0)
        /*0008*/ 	.word	0x00000020


	//----- nvinfo : EIATTR_MIN_STACK_SIZE
	.align		4
.L_3:
        /*000c*/ 	.byte	0x04, 0x12
        /*000e*/ 	.short	(.L_5 - .L_4)
	.align		4
.L_4:
        /*0010*/ 	.word	index@(triton_poi_fused__native_batch_norm_legit_no_training_relu_0)
        /*0014*/ 	.word	0x00000000


	//----- nvinfo : EIATTR_FRAME_SIZE
	.align		4
.L_5:
        /*0018*/ 	.byte	0x04, 0x11
        /*001a*/ 	.short	(.L_7 - .L_6)
	.align		4
.L_6:
        /*001c*/ 	.word	index@(triton_poi_fused__native_batch_norm_legit_no_training_relu_0)
        /*0020*/ 	.word	0x00000000


	//----- nvinfo : EIATTR_MIN_STACK_SIZE
	.align		4
.L_7:
        /*0024*/ 	.byte	0x04, 0x12
        /*0026*/ 	.short	(.L_9 - .L_8)
	.align		4
.L_8:
        /*0028*/ 	.word	index@(triton_poi_fused__native_batch_norm_legit_no_training_relu_0)
        /*002c*/ 	.word	0x00000000
.L_9:


//--------------------- .nv.info.triton_poi_fused__native_batch_norm_legit_no_training_relu_0 --------------------------
	.section	.nv.info.triton_poi_fused__native_batch_norm_legit_no_training_relu_0,"",@"SHT_CUDA_INFO"
	.sectionflags	@""
	.align	4


	//----- nvinfo : EIATTR_CUDA_API_VERSION
	.align		4
        /*0000*/ 	.byte	0x04, 0x37
        /*0002*/ 	.short	(.L_11 - .L_10)
.L_10:
        /*0004*/ 	.word	0x0000007c


	//----- nvinfo : EIATTR_KPARAM_INFO
	.align		4
.L_11:
        /*0008*/ 	.byte	0x04, 0x17
        /*000a*/ 	.short	(.L_13 - .L_12)
.L_12:
        /*000c*/ 	.word	0x00000000
        /*0010*/ 	.short	0x0006
        /*0012*/ 	.short	0x0030
        /*0014*/ 	.byte	0x00, 0xf0, 0x11, 0x00


	//----- nvinfo : EIATTR_KPARAM_INFO
	.align		4
.L_13:
        /*0018*/ 	.byte	0x04, 0x17
        /*001a*/ 	.short	(.L_15 - .L_14)
.L_14:
        /*001c*/ 	.word	0x00000000
        /*0020*/ 	.short	0x0005
        /*0022*/ 	.short	0x0028
        /*0024*/ 	.byte	0x00, 0xf4, 0x21, 0x00


	//----- nvinfo : EIATTR_KPARAM_INFO
	.align		4
.L_15:
        /*0028*/ 	.byte	0x04, 0x17
        /*002a*/ 	.short	(.L_17 - .L_16)
.L_16:
        /*002c*/ 	.word	0x00000000
        /*0030*/ 	.short	0x0004
        /*0032*/ 	.short	0x0020
        /*0034*/ 	.byte	0x00, 0xf4, 0x21, 0x00


	//----- nvinfo : EIATTR_KPARAM_INFO
	.align		4
.L_17:
        /*0038*/ 	.byte	0x04, 0x17
        /*003a*/ 	.short	(.L_19 - .L_18)
.L_18:
        /*003c*/ 	.word	0x00000000
        /*0040*/ 	.short	0x0003
        /*0042*/ 	.short	0x0018
        /*0044*/ 	.byte	0x00, 0xf4, 0x21, 0x00


	//----- nvinfo : EIATTR_KPARAM_INFO
	.align		4
.L_19:
        /*0048*/ 	.byte	0x04, 0x17
        /*004a*/ 	.short	(.L_21 - .L_20)
.L_20:
        /*004c*/ 	.word	0x00000000
        /*0050*/ 	.short	0x0002
        /*0052*/ 	.short	0x0010
        /*0054*/ 	.byte	0x00, 0xf4, 0x21, 0x00


	//----- nvinfo : EIATTR_KPARAM_INFO
	.align		4
.L_21:
        /*0058*/ 	.byte	0x04, 0x17
        /*005a*/ 	.short	(.L_23 - .L_22)
.L_22:
        /*005c*/ 	.word	0x00000000
        /*0060*/ 	.short	0x0001
        /*0062*/ 	.short	0x0008
        /*0064*/ 	.byte	0x00, 0xf4, 0x21, 0x00


	//----- nvinfo : EIATTR_KPARAM_INFO
	.align		4
.L_23:
        /*0068*/ 	.byte	0x04, 0x17
        /*006a*/ 	.short	(.L_25 - .L_24)
.L_24:
        /*006c*/ 	.word	0x00000000
        /*0070*/ 	.short	0x0000
        /*0072*/ 	.short	0x0000
        /*0074*/ 	.byte	0x00, 0xf4, 0x21, 0x00


	//----- nvinfo : EIATTR_SPARSE_MMA_MASK
	.align		4
.L_25:
        /*0078*/ 	.byte	0x03, 0x50
        /*007a*/ 	.short	0x0000


	//----- nvinfo : EIATTR_MAXREG_COUNT
	.align		4
        /*007c*/ 	.byte	0x03, 0x1b
        /*007e*/ 	.short	0x00ff


	//----- nvinfo : EIATTR_EXIT_INSTR_OFFSETS
	.align		4
        /*0080*/ 	.byte	0x04, 0x1c
        /*0082*/ 	.short	(.L_27 - .L_26)


	//   ....[0]....
.L_26:
        /*0084*/ 	.word	0x000006c0


	//----- nvinfo : EIATTR_REQNTID
	.align		4
.L_27:
        /*0088*/ 	.byte	0x04, 0x10
        /*008a*/ 	.short	(.L_29 - .L_28)
.L_28:
        /*008c*/ 	.word	0x00000080
        /*0090*/ 	.word	0x00000001
        /*0094*/ 	.word	0x00000001


	//----- nvinfo : EIATTR_CBANK_PARAM_SIZE
	.align		4
.L_29:
        /*0098*/ 	.byte	0x03, 0x19
        /*009a*/ 	.short	0x0034


	//----- nvinfo : EIATTR_PARAM_CBANK
	.align		4
        /*009c*/ 	.byte	0x04, 0x0a
        /*009e*/ 	.short	(.L_31 - .L_30)
	.align		4
.L_30:
        /*00a0*/ 	.word	index@(.nv.constant0.triton_poi_fused__native_batch_norm_legit_no_training_relu_0)
        /*00a4*/ 	.short	0x0210
        /*00a6*/ 	.short	0x0034


	//----- nvinfo : EIATTR_SW_WAR
	.align		4
.L_31:
        /*00a8*/ 	.byte	0x04, 0x36
        /*00aa*/ 	.short	(.L_33 - .L_32)
.L_32:
        /*00ac*/ 	.word	0x00000008
.L_33:


//--------------------- .nv.callgraph             --------------------------
	.section	.nv.callgraph,"",@"SHT_CUDA_CALLGRAPH"
	.align	4
	.sectionentsize	8
	.align		4
        /*0000*/ 	.word	0x00000000
	.align		4
        /*0004*/ 	.word	0xffffffff
	.align		4
        /*0008*/ 	.word	0x00000000
	.align		4
        /*000c*/ 	.word	0xfffffffe
	.align		4
        /*0010*/ 	.word	0x00000000
	.align		4
        /*0014*/ 	.word	0xfffffffd
	.align		4
        /*0018*/ 	.word	0x00000000
	.align		4
        /*001c*/ 	.word	0xfffffffc


//--------------------- .nv.constant4             --------------------------
	.section	.nv.constant4,"a",@progbits
	.align	8
	.align		8
.nv.constant4:
        /*0000*/ 	.dword	_$_str
	.align		8
        /*0008*/ 	.dword	_$_str_$_2


//--------------------- .text.triton_poi_fused__native_batch_norm_legit_no_training_relu_0 --------------------------
	.section	.text.triton_poi_fused__native_batch_norm_legit_no_training_relu_0,"ax",@progbits
	.align	128
        .global         triton_poi_fused__native_batch_norm_legit_no_training_relu_0
        .type           triton_poi_fused__native_batch_norm_legit_no_training_relu_0,@function
        .size           triton_poi_fused__native_batch_norm_legit_no_training_relu_0,(.L_x_1 - triton_poi_fused__native_batch_norm_legit_no_training_relu_0)
        .other          triton_poi_fused__native_batch_norm_legit_no_training_relu_0,@"STO_CUDA_ENTRY STV_DEFAULT"
triton_poi_fused__native_batch_norm_legit_no_training_relu_0:
.text.triton_poi_fused__native_batch_norm_legit_no_training_relu_0:
[----:B------:R-:W-:Y:S01]  /*0000*/  LDC R1, c[0x0][0x28] ;  /* 0x00000a00ff017b82 */ /* 0x000fe20000000800 */
[----:B------:R-:W1:Y:S01]  /*0010*/  S2R R0, SR_TID.X ;  /* 0x0000000000007919 */ /* 0x000e620000002100 */
[----:B------:R-:W-:-:S06]  /*0020*/  ULDC.64 UR4, c[0x0][0x208] ;  /* 0x0000820000047ab9 */ /* 0x000fcc0000000a00 */
[----:B------:R-:W2:Y:S01]  /*0030*/  LDC.64 R16, c[0x0][0x218] ;  /* 0x00008600ff107b82 */ /* 0x000ea20000000a00 */
[----:B------:R-:W3:Y:S07]  /*0040*/  S2R R3, SR_CTAID.X ;  /* 0x0000000000037919 */ /* 0x000eee0000002500 */
[----:B------:R-:W4:Y:S08]  /*0050*/  LDC.64 R14, c[0x0][0x210] ;  /* 0x00008400ff0e7b82 */ /* 0x000f300000000a00 */
[----:B------:R-:W5:Y:S01]  /*0060*/  LDC.64 R12, c[0x0][0x230] ;  /* 0x00008c00ff0c7b82 */ /* 0x000f620000000a00 */
[----:B-1----:R-:W-:-:S02]  /*0070*/  SHF.L.U32 R0, R0, 0x2, RZ ;  /* 0x0000000200007819 */ /* 0x002fc400000006ff */
[----:B---3--:R-:W-:Y:S02]  /*0080*/  SHF.R.S32.HI R5, RZ, 0x15, R3 ;  /* 0x00000015ff057819 */ /* 0x008fe40000011403 */
[----:B------:R-:W-:Y:S02]  /*0090*/  LOP3.LUT R0, R0, 0x1fc, RZ, 0xc0, !PT ;  /* 0x000001fc00007812 */ /* 0x000fe400078ec0ff */
[----:B------:R-:W-:Y:S02]  /*00a0*/  SGXT R5, R5, 0x1 ;  /* 0x000000010505781a */ /* 0x000fe40000000200 */
[----:B------:R-:W-:Y:S02]  /*00b0*/  LEA R18, R3, R0, 0xa ;  /* 0x0000000003127211 */ /* 0x000fe400078e50ff */
[----:B------:R-:W1:Y:S02]  /*00c0*/  LDC.64 R2, c[0x0][0x220] ;  /* 0x00008800ff027b82 */ /* 0x000e640000000a00 */
[----:B------:R-:W-:-:S04]  /*00d0*/  LEA.HI R5, R5, R18, RZ, 0xa ;  /* 0x0000001205057211 */ /* 0x000fc800078f50ff */
[----:B------:R-:W-:Y:S02]  /*00e0*/  SHF.R.S32.HI R23, RZ, 0xa, R5 ;  /* 0x0000000aff177819 */ /* 0x000fe40000011405 */
[----:B------:R-:W-:Y:S02]  /*00f0*/  IADD3 R5, R5, 0x200, RZ ;  /* 0x0000020005057810 */ /* 0x000fe40007ffe0ff */
[----:B------:R-:W-:Y:S02]  /*0100*/  LEA.HI R0, R23, R23, RZ, 0x6 ;  /* 0x0000001717007211 */ /* 0x000fe400078f30ff */
[----:B------:R-:W-:Y:S02]  /*0110*/  SHF.R.S32.HI R5, RZ, 0xa, R5 ;  /* 0x0000000aff057819 */ /* 0x000fe40000011405 */
[----:B------:R-:W-:Y:S02]  /*0120*/  LOP3.LUT R0, R0, 0xffffffc0, RZ, 0xc0, !PT ;  /* 0xffffffc000007812 */ /* 0x000fe400078ec0ff */
[----:B------:R-:W-:-:S02]  /*0130*/  LEA.HI R4, R5, R5, RZ, 0x6 ;  /* 0x0000000505047211 */ /* 0x000fc400078f30ff */
[----:B------:R-:W-:Y:S02]  /*0140*/  IADD3 R23, R23, -R0, RZ ;  /* 0x8000000017177210 */ /* 0x000fe40007ffe0ff */
[----:B------:R-:W-:-:S04]  /*0150*/  LOP3.LUT R4, R4, 0xffffffc0, RZ, 0xc0, !PT ;  /* 0xffffffc004047812 */ /* 0x000fc800078ec0ff */
[----:B------:R-:W-:Y:S01]  /*0160*/  IADD3 R19, R5, -R4, RZ ;  /* 0x8000000405137210 */ /* 0x000fe20007ffe0ff */
[----:B-1----:R-:W-:-:S04]  /*0170*/  IMAD.WIDE R8, R23, 0x4, R2 ;  /* 0x0000000417087825 */ /* 0x002fc800078e0202 */
[----:B------:R-:W-:Y:S01]  /*0180*/  IMAD.WIDE R10, R19, 0x4, R2 ;  /* 0x00000004130a7825 */ /* 0x000fe200078e0202 */
[----:B------:R-:W3:Y:S01]  /*0190*/  LDG.E.EL R20, desc[UR4][R8.64] ;  /* 0x0000000408147981 */ /* 0x000ee2000c2e1900 */
[----:B------:R-:W1:Y:S03]  /*01a0*/  LDC.64 R2, c[0x0][0x228] ;  /* 0x00008a00ff027b82 */ /* 0x000e660000000a00 */
[----:B------:R-:W3:Y:S01]  /*01b0*/  LDG.E.EL R21, desc[UR4][R10.64] ;  /* 0x000000040a157981 */ /* 0x000ee2000c2e1900 */
[----:B--2---:R-:W-:-:S04]  /*01c0*/  IMAD.WIDE R26, R23, 0x4, R16 ;  /* 0x00000004171a7825 */ /* 0x004fc800078e0210 */
[----:B----4-:R-:W-:Y:S01]  /*01d0*/  IMAD.WIDE R14, R18, 0x4, R14 ;  /* 0x00000004120e7825 */ /* 0x010fe200078e020e */
[----:B------:R-:W2:Y:S04]  /*01e0*/  LDG.E.EL R0, desc[UR4][R26.64] ;  /* 0x000000041a007981 */ /* 0x000ea8000c2e1900 */
[----:B------:R-:W2:Y:S01]  /*01f0*/  LDG.E.128 R4, desc[UR4][R14.64] ;  /* 0x000000040e047981 */ /* 0x000ea2000c1e1d00 */
[----:B------:R-:W-:-:S03]  /*0200*/  IMAD.WIDE R16, R19, 0x4, R16 ;  /* 0x0000000413107825 */ /* 0x000fc600078e0210 */
[----:B------:R-:W4:Y:S04]  /*0210*/  LDG.E.128 R8, desc[UR4][R14.64+0x800] ;  /* 0x000800040e087981 */ /* 0x000f28000c1e1d00 */
[----:B------:R-:W4:Y:S01]  /*0220*/  LDG.E.EL R16, desc[UR4][R16.64] ;  /* 0x0000000410107981 */ /* 0x000f22000c2e1900 */
[----:B01----:R-:W-:-:S04]  /*0230*/  IMAD.WIDE R24, R23, 0x4, R2 ;  /* 0x0000000417187825 */ /* 0x003fc800078e0202 */
[----:B-----5:R-:W-:Y:S02]  /*0240*/  IMAD.WIDE R22, R23, 0x4, R12 ;  /* 0x0000000417167825 */ /* 0x020fe400078e020c */
[----:B------:R-:W5:Y:S04]  /*0250*/  LDG.E.EL R24, desc[UR4][R24.64] ;  /* 0x0000000418187981 */ /* 0x000f68000c2e1900 */
[----:B------:R-:W5:Y:S01]  /*0260*/  LDG.E.EL R23, desc[UR4][R22.64] ;  /* 0x0000000416177981 */ /* 0x000f62000c2e1900 */
[----:B------:R-:W-:-:S04]  /*0270*/  IMAD.WIDE R2, R19, 0x4, R2 ;  /* 0x0000000413027825 */ /* 0x000fc800078e0202 */
[----:B------:R-:W-:Y:S02]  /*0280*/  IMAD.WIDE R28, R19, 0x4, R12 ;  /* 0x00000004131c7825 */ /* 0x000fe400078e020c */
[----:B------:R0:W4:Y:S04]  /*0290*/  LDG.E.EL R12, desc[UR4][R2.64] ;  /* 0x00000004020c7981 */ /* 0x000128000c2e1900 */
[----:B------:R-:W4:Y:S01]  /*02a0*/  LDG.E.EL R13, desc[UR4][R28.64] ;  /* 0x000000041c0d7981 */ /* 0x000f22000c2e1900 */
[----:B0-----:R-:W-:Y:S01]  /*02b0*/  HFMA2.MMA R3, -RZ, RZ, 1.625, 0 ;  /* 0x3e800000ff037435 */ /* 0x001fe200000001ff */
[----:B---3--:R-:W-:-:S04]  /*02c0*/  FADD R20, R20, 9.9999997473787516356e-06 ;  /* 0x3727c5ac14147421 */ /* 0x008fc80000000000 */
[----:B------:R-:W0:Y:S01]  /*02d0*/  MUFU.SQRT R19, R20 ;  /* 0x0000001400137308 */ /* 0x000e220000002000 */
[----:B------:R-:W-:-:S07]  /*02e0*/  FADD R21, R21, 9.9999997473787516356e-06 ;  /* 0x3727c5ac15157421 */ /* 0x000fce0000000000 */
[----:B------:R-:W1:Y:S01]  /*02f0*/  MUFU.SQRT R25, R21 ;  /* 0x0000001500197308 */ /* 0x000e620000002000 */
[C---:B0-----:R-:W-:Y:S02]  /*0300*/  FSETP.GT.AND P0, PT, R19.reuse, 8.50705917302346158658e+37, PT ;  /* 0x7e8000001300780b */ /* 0x041fe40003f04000 */
[----:B------:R-:W-:Y:S02]  /*0310*/  FSETP.GEU.AND P2, PT, R19, 1.175494350822287508e-38, PT ;  /* 0x008000001300780b */ /* 0x000fe40003f4e000 */
[C---:B-1----:R-:W-:Y:S02]  /*0320*/  FSETP.GT.AND P1, PT, R25.reuse, 8.50705917302346158658e+37, PT ;  /* 0x7e8000001900780b */ /* 0x042fe40003f24000 */
[----:B------:R-:W-:-:S07]  /*0330*/  FSETP.GEU.AND P3, PT, R25, 1.175494350822287508e-38, PT ;  /* 0x008000001900780b */ /* 0x000fce0003f6e000 */
[----:B------:R-:W-:-:S04]  /*0340*/  @P0 FMUL R19, R19, 0.25 ;  /* 0x3e80000013130820 */ /* 0x000fc80000400000 */
[----:B------:R-:W-:Y:S01]  /*0350*/  @!P2 FMUL R19, R19, 16777216 ;  /* 0x4b8000001313a820 */ /* 0x000fe20000400000 */
[----:B------:R-:W-:-:S05]  /*0360*/  @P1 FMUL R25, R25, 0.25 ;  /* 0x3e80000019191820 */ /* 0x000fca0000400000 */
[----:B------:R-:W0:Y:S01]  /*0370*/  MUFU.RCP R19, R19 ;  /* 0x0000001300137308 */ /* 0x000e220000001000 */
[----:B------:R-:W-:Y:S01]  /*0380*/  @!P3 FMUL R25, R25, 16777216 ;  /* 0x4b8000001919b820 */ /* 0x000fe20000400000 */
[----:B------:R-:W-:-:S06]  /*0390*/  FSEL R2, R3, 1, P0 ;  /* 0x3f80000003027808 */ /* 0x000fcc0000000000 */
[----:B------:R-:W1:Y:S01]  /*03a0*/  MUFU.RCP R14, R25 ;  /* 0x00000019000e7308 */ /* 0x000e620000001000 */
[----:B------:R-:W-:Y:S01]  /*03b0*/  FSEL R3, R3, 1, P1 ;  /* 0x3f80000003037808 */ /* 0x000fe20000800000 */
[----:B------:R-:W-:Y:S01]  /*03c0*/  @!P2 FMUL R2, R2, 16777216 ;  /* 0x4b8000000202a820 */ /* 0x000fe20000400000 */
[----:B--2---:R-:W-:-:S03]  /*03d0*/  FADD R4, R4, -R0 ;  /* 0x8000000004047221 */ /* 0x004fc60000000000 */
[----:B------:R-:W-:Y:S01]  /*03e0*/  @!P3 FMUL R3, R3, 16777216 ;  /* 0x4b8000000303b820 */ /* 0x000fe20000400000 */
[----:B0-----:R-:W-:Y:S01]  /*03f0*/  FMUL R15, R19, R2 ;  /* 0x00000002130f7220 */ /* 0x001fe20000400000 */
[--C-:B------:R-:W-:Y:S01]  /*0400*/  FADD R20, R5, -R0.reuse ;  /* 0x8000000005147221 */ /* 0x100fe20000000000 */
[--C-:B------:R-:W-:Y:S01]  /*0410*/  FADD R6, R6, -R0.reuse ;  /* 0x8000000006067221 */ /* 0x100fe20000000000 */
[----:B------:R-:W-:Y:S01]  /*0420*/  FADD R0, R7, -R0 ;  /* 0x8000000007007221 */ /* 0x000fe20000000000 */
[C---:B------:R-:W-:Y:S01]  /*0430*/  FMUL R5, R15.reuse, R4 ;  /* 0x000000040f057220 */ /* 0x040fe20000400000 */
[C---:B------:R-:W-:Y:S01]  /*0440*/  FMUL R4, R15.reuse, R20 ;  /* 0x000000140f047220 */ /* 0x040fe20000400000 */
[----:B-1----:R-:W-:Y:S02]  /*0450*/  FMUL R14, R14, R3 ;  /* 0x000000030e0e7220 */ /* 0x002fe40000400000 */
[----:B------:R-:W0:Y:S01]  /*0460*/  LDC.64 R2, c[0x0][0x238] ;  /* 0x00008e00ff027b82 */ /* 0x000e220000000a00 */
[C---:B------:R-:W-:Y:S01]  /*0470*/  FMUL R20, R15.reuse, R6 ;  /* 0x000000060f147220 */ /* 0x040fe20000400000 */
[----:B------:R-:W-:Y:S01]  /*0480*/  FMUL R6, R15, R0 ;  /* 0x000000000f067220 */ /* 0x000fe20000400000 */
[--C-:B----4-:R-:W-:Y:S01]  /*0490*/  FADD R7, R8, -R16.reuse ;  /* 0x8000001008077221 */ /* 0x110fe20000000000 */
[--C-:B------:R-:W-:Y:S01]  /*04a0*/  FADD R9, R9, -R16.reuse ;  /* 0x8000001009097221 */ /* 0x100fe20000000000 */
[--C-:B------:R-:W-:Y:S01]  /*04b0*/  FADD R15, R10, -R16.reuse ;  /* 0x800000100a0f7221 */ /* 0x100fe20000000000 */
[C-C-:B-----5:R-:W-:Y:S01]  /*04c0*/  FFMA R0, R24.reuse, R5, R23.reuse ;  /* 0x0000000518007223 */ /* 0x160fe20000000017 */
[----:B------:R-:W-:Y:S01]  /*04d0*/  FADD R11, R11, -R16 ;  /* 0x800000100b0b7221 */ /* 0x000fe20000000000 */
[C-C-:B------:R-:W-:Y:S01]  /*04e0*/  FFMA R4, R24.reuse, R4, R23.reuse ;  /* 0x0000000418047223 */ /* 0x140fe20000000017 */
[C-C-:B------:R-:W-:Y:S01]  /*04f0*/  FFMA R5, R24.reuse, R20, R23.reuse ;  /* 0x0000001418057223 */ /* 0x140fe20000000017 */
[----:B------:R-:W-:Y:S01]  /*0500*/  FFMA R23, R24, R6, R23 ;  /* 0x0000000618177223 */ /* 0x000fe20000000017 */
[C---:B------:R-:W-:Y:S01]  /*0510*/  FMUL R7, R14.reuse, R7 ;  /* 0x000000070e077220 */ /* 0x040fe20000400000 */
[C---:B------:R-:W-:Y:S01]  /*0520*/  FMUL R8, R14.reuse, R9 ;  /* 0x000000090e087220 */ /* 0x040fe20000400000 */
[C---:B------:R-:W-:Y:S01]  /*0530*/  FMUL R6, R14.reuse, R15 ;  /* 0x0000000f0e067220 */ /* 0x040fe20000400000 */
[----:B------:R-:W-:Y:S01]  /*0540*/  FMUL R14, R14, R11 ;  /* 0x0000000b0e0e7220 */ /* 0x000fe20000400000 */
[C-C-:B------:R-:W-:Y:S01]  /*0550*/  FFMA R9, R12.reuse, R7, R13.reuse ;  /* 0x000000070c097223 */ /* 0x140fe2000000000d */
[C-C-:B------:R-:W-:Y:S01]  /*0560*/  FFMA R8, R12.reuse, R8, R13.reuse ;  /* 0x000000080c087223 */ /* 0x140fe2000000000d */
[C-C-:B------:R-:W-:Y:S01]  /*0570*/  FFMA R10, R12.reuse, R6, R13.reuse ;  /* 0x000000060c0a7223 */ /* 0x140fe2000000000d */
[----:B------:R-:W-:Y:S01]  /*0580*/  FFMA R14, R12, R14, R13 ;  /* 0x0000000e0c0e7223 */ /* 0x000fe2000000000d */
[----:B------:R-:W-:-:S02]  /*0590*/  FSETP.GEU.AND P6, PT, R23, RZ, PT ;  /* 0x000000ff1700720b */ /* 0x000fc40003fce000 */
[----:B------:R-:W-:Y:S02]  /*05a0*/  FSETP.GEU.AND P0, PT, R5, RZ, PT ;  /* 0x000000ff0500720b */ /* 0x000fe40003f0e000 */
[----:B------:R-:W-:Y:S02]  /*05b0*/  FSETP.GEU.AND P1, PT, R4, RZ, PT ;  /* 0x000000ff0400720b */ /* 0x000fe40003f2e000 */
[----:B------:R-:W-:Y:S02]  /*05c0*/  FSETP.GEU.AND P3, PT, R14, RZ, PT ;  /* 0x000000ff0e00720b */ /* 0x000fe40003f6e000 */
[----:B------:R-:W-:Y:S02]  /*05d0*/  SEL R7, R23, RZ, P6 ;  /* 0x000000ff17077207 */ /* 0x000fe40003000000 */
[----:B------:R-:W-:Y:S02]  /*05e0*/  FSETP.GEU.AND P2, PT, R0, RZ, PT ;  /* 0x000000ff0000720b */ /* 0x000fe40003f4e000 */
[----:B------:R-:W-:-:S02]  /*05f0*/  FSETP.GEU.AND P4, PT, R10, RZ, PT ;  /* 0x000000ff0a00720b */ /* 0x000fc40003f8e000 */
[----:B------:R-:W-:Y:S02]  /*0600*/  FSETP.GEU.AND P5, PT, R9, RZ, PT ;  /* 0x000000ff0900720b */ /* 0x000fe40003fae000 */
[----:B------:R-:W-:Y:S02]  /*0610*/  FSETP.GEU.AND P6, PT, R8, RZ, PT ;  /* 0x000000ff0800720b */ /* 0x000fe40003fce000 */
[----:B------:R-:W-:Y:S01]  /*0620*/  SEL R6, R5, RZ, P0 ;  /* 0x000000ff05067207 */ /* 0x000fe20000000000 */
[----:B0-----:R-:W-:Y:S01]  /*0630*/  IMAD.WIDE R2, R18, 0x4, R2 ;  /* 0x0000000412027825 */ /* 0x001fe200078e0202 */
[----:B------:R-:W-:Y:S02]  /*0640*/  SEL R5, R4, RZ, P1 ;  /* 0x000000ff04057207 */ /* 0x000fe40000800000 */
[----:B------:R-:W-:Y:S02]  /*0650*/  SEL R15, R14, RZ, P3 ;  /* 0x000000ff0e0f7207 */ /* 0x000fe40001800000 */
[----:B------:R-:W-:-:S02]  /*0660*/  SEL R4, R0, RZ, P2 ;  /* 0x000000ff00047207 */ /* 0x000fc40001000000 */
[----:B------:R-:W-:Y:S02]  /*0670*/  SEL R14, R10, RZ, P4 ;  /* 0x000000ff0a0e7207 */ /* 0x000fe40002000000 */
[----:B------:R-:W-:Y:S02]  /*0680*/  SEL R12, R9, RZ, P5 ;  /* 0x000000ff090c7207 */ /* 0x000fe40002800000 */
[----:B------:R-:W-:Y:S01]  /*0690*/  SEL R13, R8, RZ, P6 ;  /* 0x000000ff080d7207 */ /* 0x000fe20003000000 */
[----:B------:R-:W-:Y:S04]  /*06a0*/  STG.E.128 desc[UR4][R2.64], R4 ;  /* 0x0000000402007986 */ /* 0x000fe8000c101d04 */
[----:B------:R-:W-:Y:S01]  /*06b0*/  STG.E.128 desc[UR4][R2.64+0x800], R12 ;  /* 0x0008000c02007986 */ /* 0x000fe2000c101d04 */
[----:B------:R-:W-:Y:S05]  /*06c0*/  EXIT ;  /* 0x000000000000794d */ /* 0x000fea0003800000 */
.L_x_0:
[----:B------:R-:W-:-:S00]  /*06d0*/  BRA `(.L_x_0) ;  /* 0xfffffffc00fc7947 */ /* 0x000fc0000383ffff */
[----:B------:R-:W-:-:S00]  /*06e0*/  NOP ;  /* 0x0000000000007918 */ /* 0x000fc00000000000 */
        /* <DEDUP_REMOVED lines=9> */
.L_x_1:


//--------------------- .nv.global.init           --------------------------
	.section	.nv.global.init,"aw",@progbits
.nv.global.init:
	.type		_$_str,@object
	.size		_$_str,(_$_str_$_2 - _$_str)
_$_str:
        /*0000*/ 	.byte	0x5f, 0x5f, 0x43, 0x55, 0x44, 0x41, 0x5f, 0x46, 0x54, 0x5a, 0x00
	.type		_$_str_$_2,@object
	.size		_$_str_$_2,(.L_1 - _$_str_$_2)
_$_str_$_2:
        /*000b*/ 	.byte	0x5f, 0x5f, 0x43, 0x55, 0x44, 0x41, 0x5f, 0x50, 0x52, 0x45, 0x43, 0x5f, 0x53, 0x51, 0x52, 0x54
        /*001b*/ 	.byte	0x00
.L_1:


//--------------------- .nv.constant0.triton_poi_fused__native_batch_norm_legit_no_training_relu_0 --------------------------
	.section	.nv.constant0.triton_poi_fused__native_batch_norm_legit_no_training_relu_0,"a",@progbits
	.sectionflags	@""
	.align	4
.nv.constant0.triton_poi_fused__native_batch_norm_legit_no_training_relu_0:
	.zero		580
